	.headerflags	@"EF_CUDA_TEXMODE_UNIFIED EF_CUDA_64BIT_ADDRESS EF_CUDA_ACCELERATORS EF_CUDA_SM90 EF_CUDA_VIRTUAL_SM(EF_CUDA_SM90)"
	.elftype	@"ET_EXEC"


//--------------------- .nv.info                  --------------------------
	.section	.nv.info,"",@"SHT_CUDA_INFO"
	.align	4


	//----- nvinfo : EIATTR_REGCOUNT
	.align		4
        /*0000*/ 	.byte	0x04, 0x2f
        /*0002*/ 	.short	(.L_1 - .L_0)
	.align		4
.L_0:
        /*0004*/ 	.word	index@(triton_poi_fused_cat_33)
        /*0008*/ 	.word	0x0000001e


	//----- nvinfo : EIATTR_MIN_STACK_SIZE
	.align		4
.L_1:
        /*000c*/ 	.byte	0x04, 0x12
        /*000e*/ 	.short	(.L_3 - .L_2)
	.align		4
.L_2:
        /*0010*/ 	.word	index@(triton_poi_fused_cat_33)
        /*0014*/ 	.word	0x00000000


	//----- nvinfo : EIATTR_FRAME_SIZE
	.align		4
.L_3:
        /*0018*/ 	.byte	0x04, 0x11
        /*001a*/ 	.short	(.L_5 - .L_4)
	.align		4
.L_4:
        /*001c*/ 	.word	index@(triton_poi_fused_cat_33)
        /*0020*/ 	.word	0x00000000


	//----- nvinfo : EIATTR_MIN_STACK_SIZE
	.align		4
.L_5:
        /*0024*/ 	.byte	0x04, 0x12
        /*0026*/ 	.short	(.L_7 - .L_6)
	.align		4
.L_6:
        /*0028*/ 	.word	index@(triton_poi_fused_cat_33)
        /*002c*/ 	.word	0x00000000
.L_7:


//--------------------- .nv.info.triton_poi_fused_cat_33 --------------------------
	.section	.nv.info.triton_poi_fused_cat_33,"",@"SHT_CUDA_INFO"
	.sectionflags	@""
	.align	4


	//----- nvinfo : EIATTR_CUDA_API_VERSION
	.align		4
        /*0000*/ 	.byte	0x04, 0x37
        /*0002*/ 	.short	(.L_9 - .L_8)
.L_8:
        /*0004*/ 	.word	0x0000007c


	//----- nvinfo : EIATTR_KPARAM_INFO
	.align		4
.L_9:
        /*0008*/ 	.byte	0x04, 0x17
        /*000a*/ 	.short	(.L_11 - .L_10)
.L_10:
        /*000c*/ 	.word	0x00000000
        /*0010*/ 	.short	0x0009
        /*0012*/ 	.short	0x0048
        /*0014*/ 	.byte	0x00, 0xf0, 0x11, 0x00


	//----- nvinfo : EIATTR_KPARAM_INFO
	.align		4
.L_11:
        /*0018*/ 	.byte	0x04, 0x17
        /*001a*/ 	.short	(.L_13 - .L_12)
.L_12:
        /*001c*/ 	.word	0x00000000
        /*0020*/ 	.short	0x0008
        /*0022*/ 	.short	0x0040
        /*0024*/ 	.byte	0x00, 0xf4, 0x21, 0x00


	//----- nvinfo : EIATTR_KPARAM_INFO
	.align		4
.L_13:
        /*0028*/ 	.byte	0x04, 0x17
        /*002a*/ 	.short	(.L_15 - .L_14)
.L_14:
        /*002c*/ 	.word	0x00000000
        /*0030*/ 	.short	0x0007
        /*0032*/ 	.short	0x0038
        /*0034*/ 	.byte	0x00, 0xf4, 0x21, 0x00


	//----- nvinfo : EIATTR_KPARAM_INFO
	.align		4
.L_15:
        /*0038*/ 	.byte	0x04, 0x17
        /*003a*/ 	.short	(.L_17 - .L_16)
.L_16:
        /*003c*/ 	.word	0x00000000
        /*0040*/ 	.short	0x0006
        /*0042*/ 	.short	0x0030
        /*0044*/ 	.byte	0x00, 0xf4, 0x21, 0x00


	//----- nvinfo : EIATTR_KPARAM_INFO
	.align		4
.L_17:
        /*0048*/ 	.byte	0x04, 0x17
        /*004a*/ 	.short	(.L_19 - .L_18)
.L_18:
        /*004c*/ 	.word	0x00000000
        /*0050*/ 	.short	0x0005
        /*0052*/ 	.short	0x0028
        /*0054*/ 	.byte	0x00, 0xf4, 0x21, 0x00


	//----- nvinfo : EIATTR_KPARAM_INFO
	.align		4
.L_19:
        /*0058*/ 	.byte	0x04, 0x17
        /*005a*/ 	.short	(.L_21 - .L_20)
.L_20:
        /*005c*/ 	.word	0x00000000
        /*0060*/ 	.short	0x0004
        /*0062*/ 	.short	0x0020
        /*0064*/ 	.byte	0x00, 0xf4, 0x21, 0x00


	//----- nvinfo : EIATTR_KPARAM_INFO
	.align		4
.L_21:
        /*0068*/ 	.byte	0x04, 0x17
        /*006a*/ 	.short	(.L_23 - .L_22)
.L_22:
        /*006c*/ 	.word	0x00000000
        /*0070*/ 	.short	0x0003
        /*0072*/ 	.short	0x0018
        /*0074*/ 	.byte	0x00, 0xf4, 0x21, 0x00


	//----- nvinfo : EIATTR_KPARAM_INFO
	.align		4
.L_23:
        /*0078*/ 	.byte	0x04, 0x17
        /*007a*/ 	.short	(.L_25 - .L_24)
.L_24:
        /*007c*/ 	.word	0x00000000
        /*0080*/ 	.short	0x0002
        /*0082*/ 	.short	0x0010
        /*0084*/ 	.byte	0x00, 0xf4, 0x21, 0x00


	//----- nvinfo : EIATTR_KPARAM_INFO
	.align		4
.L_25:
        /*0088*/ 	.byte	0x04, 0x17
        /*008a*/ 	.short	(.L_27 - .L_26)
.L_26:
        /*008c*/ 	.word	0x00000000
        /*0090*/ 	.short	0x0001
        /*0092*/ 	.short	0x0008
        /*0094*/ 	.byte	0x00, 0xf4, 0x21, 0x00


	//----- nvinfo : EIATTR_KPARAM_INFO
	.align		4
.L_27:
        /*0098*/ 	.byte	0x04, 0x17
        /*009a*/ 	.short	(.L_29 - .L_28)
.L_28:
        /*009c*/ 	.word	0x00000000
        /*00a0*/ 	.short	0x0000
        /*00a2*/ 	.short	0x0000
        /*00a4*/ 	.byte	0x00, 0xf4, 0x21, 0x00


	//----- nvinfo : EIATTR_SPARSE_MMA_MASK
	.align		4
.L_29:
        /*00a8*/ 	.byte	0x03, 0x50
        /*00aa*/ 	.short	0x0000


	//----- nvinfo : EIATTR_MAXREG_COUNT
	.align		4
        /*00ac*/ 	.byte	0x03, 0x1b
        /*00ae*/ 	.short	0x00ff


	//----- nvinfo : EIATTR_EXIT_INSTR_OFFSETS
	.align		4
        /*00b0*/ 	.byte	0x04, 0x1c
        /*00b2*/ 	.short	(.L_31 - .L_30)


	//   ....[0]....
.L_30:
        /*00b4*/ 	.word	0x00000950


	//----- nvinfo : EIATTR_REQNTID
	.align		4
.L_31:
        /*00b8*/ 	.byte	0x04, 0x10
        /*00ba*/ 	.short	(.L_33 - .L_32)
.L_32:
        /*00bc*/ 	.word	0x00000100
        /*00c0*/ 	.word	0x00000001
        /*00c4*/ 	.word	0x00000001


	//----- nvinfo : EIATTR_CBANK_PARAM_SIZE
	.align		4
.L_33:
        /*00c8*/ 	.byte	0x03, 0x19
        /*00ca*/ 	.short	0x004c


	//----- nvinfo : EIATTR_PARAM_CBANK
	.align		4
        /*00cc*/ 	.byte	0x04, 0x0a
        /*00ce*/ 	.short	(.L_35 - .L_34)
	.align		4
.L_34:
        /*00d0*/ 	.word	index@(.nv.constant0.triton_poi_fused_cat_33)
        /*00d4*/ 	.short	0x0210
        /*00d6*/ 	.short	0x004c


	//----- nvinfo : EIATTR_SW_WAR
	.align		4
.L_35:
        /*00d8*/ 	.byte	0x04, 0x36
        /*00da*/ 	.short	(.L_37 - .L_36)
.L_36:
        /*00dc*/ 	.word	0x00000008
.L_37:


//--------------------- .nv.callgraph             --------------------------
	.section	.nv.callgraph,"",@"SHT_CUDA_CALLGRAPH"
	.align	4
	.sectionentsize	8
	.align		4
        /*0000*/ 	.word	0x00000000
	.align		4
        /*0004*/ 	.word	0xffffffff
	.align		4
        /*0008*/ 	.word	0x00000000
	.align		4
        /*000c*/ 	.word	0xfffffffe
	.align		4
        /*0010*/ 	.word	0x00000000
	.align		4
        /*0014*/ 	.word	0xfffffffd
	.align		4
        /*0018*/ 	.word	0x00000000
	.align		4
        /*001c*/ 	.word	0xfffffffc


//--------------------- .text.triton_poi_fused_cat_33 --------------------------
	.section	.text.triton_poi_fused_cat_33,"ax",@progbits
	.align	128
        .global         triton_poi_fused_cat_33
        .type           triton_poi_fused_cat_33,@function
        .size           triton_poi_fused_cat_33,(.L_x_1 - triton_poi_fused_cat_33)
        .other          triton_poi_fused_cat_33,@"STO_CUDA_ENTRY STV_DEFAULT"
triton_poi_fused_cat_33:
.text.triton_poi_fused_cat_33:
[----:B------:R-:W-:Y:S01]  /*0000*/  LDC R1, c[0x0][0x28] ;  /* 0x00000a00ff017b82 */ /* 0x000fe20000000800 */
[----:B------:R-:W1:Y:S07]  /*0010*/  S2R R0, SR_TID.X ;  /* 0x0000000000007919 */ /* 0x000e6e0000002100 */
[----:B------:R-:W2:Y:S01]  /*0020*/  LDC.64 R4, c[0x0][0x218] ;  /* 0x00008600ff047b82 */ /* 0x000ea20000000a00 */
[----:B------:R-:W-:Y:S01]  /*0030*/  CS2R R14, SRZ ;  /* 0x00000000000e7805 */ /* 0x000fe2000001ff00 */
[----:B------:R-:W-:Y:S01]  /*0040*/  ULDC.64 UR4, c[0x0][0x208] ;  /* 0x0000820000047ab9 */ /* 0x000fe20000000a00 */
[----:B------:R-:W3:Y:S05]  /*0050*/  S2R R3, SR_CTAID.X ;  /* 0x0000000000037919 */ /* 0x000eea0000002500 */
[----:B------:R-:W4:Y:S08]  /*0060*/  LDC.64 R8, c[0x0][0x220] ;  /* 0x00008800ff087b82 */ /* 0x000f300000000a00 */
[----:B------:R-:W5:Y:S01]  /*0070*/  LDC.64 R16, c[0x0][0x230] ;  /* 0x00008c00ff107b82 */ /* 0x000f620000000a00 */
[----:B------:R-:W-:Y:S01]  /*0080*/  CS2R R10, SRZ ;  /* 0x00000000000a7805 */ /* 0x000fe2000001ff00 */
[----:B------:R-:W-:Y:S01]  /*0090*/  ULDC.64 UR6, c[0x0][0x228] ;  /* 0x00008a0000067ab9 */ /* 0x000fe20000000a00 */
[----:B-1----:R-:W-:-:S05]  /*00a0*/  IMAD.SHL.U32 R0, R0, 0x2, RZ ;  /* 0x0000000200007824 */ /* 0x002fca00078e00ff */
[----:B------:R-:W-:-:S05]  /*00b0*/  LOP3.LUT R0, R0, 0x1fe, RZ, 0xc0, !PT ;  /* 0x000001fe00007812 */ /* 0x000fca00078ec0ff */
[----:B---3--:R-:W-:-:S05]  /*00c0*/  IMAD R2, R3, 0x200, R0 ;  /* 0x0000020003027824 */ /* 0x008fca00078e0200 */
[----:B------:R-:W-:-:S04]  /*00d0*/  SHF.R.S32.HI R19, RZ, 0x1f, R2 ;  /* 0x0000001fff137819 */ /* 0x000fc80000011402 */
[CC--:B------:R-:W-:Y:S02]  /*00e0*/  LEA.HI R0, R19.reuse, R2.reuse, RZ, 0xa ;  /* 0x0000000213007211 */ /* 0x0c0fe400078f50ff */
[----:B------:R-:W-:Y:S02]  /*00f0*/  LEA.HI R7, R19, R2, RZ, 0x5 ;  /* 0x0000000213077211 */ /* 0x000fe400078f28ff */
[----:B------:R-:W-:Y:S02]  /*0100*/  SHF.R.S32.HI R13, RZ, 0xa, R0 ;  /* 0x0000000aff0d7819 */ /* 0x000fe40000011400 */
[----:B------:R-:W-:Y:S02]  /*0110*/  SHF.R.S32.HI R12, RZ, 0x5, R7 ;  /* 0x00000005ff0c7819 */ /* 0x000fe40000011407 */
[----:B------:R-:W-:-:S04]  /*0120*/  LEA.HI R3, R13, R13, RZ, 0x6 ;  /* 0x0000000d0d037211 */ /* 0x000fc800078f30ff */
[----:B------:R-:W-:Y:S02]  /*0130*/  LOP3.LUT R6, R3, 0xffffffc0, RZ, 0xc0, !PT ;  /* 0xffffffc003067812 */ /* 0x000fe400078ec0ff */
[----:B------:R-:W-:-:S03]  /*0140*/  LEA.HI R3, R12, R12, RZ, 0x5 ;  /* 0x0000000c0c037211 */ /* 0x000fc600078f28ff */
[----:B------:R-:W-:Y:S01]  /*0150*/  IMAD.IADD R13, R13, 0x1, -R6 ;  /* 0x000000010d0d7824 */ /* 0x000fe200078e0a06 */
[----:B------:R-:W-:-:S04]  /*0160*/  LOP3.LUT R3, R3, 0xffffffe0, RZ, 0xc0, !PT ;  /* 0xffffffe003037812 */ /* 0x000fc800078ec0ff */
[----:B------:R-:W-:Y:S01]  /*0170*/  ISETP.GE.AND P0, PT, R13, 0x20, PT ;  /* 0x000000200d00780c */ /* 0x000fe20003f06270 */
[----:B------:R-:W-:Y:S01]  /*0180*/  IMAD.IADD R12, R12, 0x1, -R3 ;  /* 0x000000010c0c7824 */ /* 0x000fe200078e0a03 */
[----:B------:R-:W-:-:S03]  /*0190*/  LOP3.LUT R3, R7, 0xffffffe0, RZ, 0xc0, !PT ;  /* 0xffffffe007037812 */ /* 0x000fc600078ec0ff */
[----:B--2---:R-:W-:Y:S01]  /*01a0*/  IMAD.WIDE R20, R12, 0x8, R4 ;  /* 0x000000080c147825 */ /* 0x004fe200078e0204 */
[----:B------:R-:W-:-:S03]  /*01b0*/  CS2R R4, SRZ ;  /* 0x0000000000047805 */ /* 0x000fc6000001ff00 */
[----:B------:R-:W-:-:S04]  /*01c0*/  IMAD.IADD R3, R2, 0x1, -R3 ;  /* 0x0000000102037824 */ /* 0x000fc800078e0a03 */
[----:B------:R-:W2:Y:S01]  /*01d0*/  @!P0 LDG.E.EL.64 R14, desc[UR4][R20.64] ;  /* 0x00000004140e8981 */ /* 0x000ea2000c2e1b00 */
[----:B------:R-:W-:Y:S01]  /*01e0*/  CS2R R6, SRZ ;  /* 0x0000000000067805 */ /* 0x000fe2000001ff00 */
[----:B----4-:R-:W-:Y:S01]  /*01f0*/  IMAD.WIDE R22, R3, 0x8, R8 ;  /* 0x0000000803167825 */ /* 0x010fe200078e0208 */
[----:B------:R-:W-:-:S04]  /*0200*/  CS2R R8, SRZ ;  /* 0x0000000000087805 */ /* 0x000fc8000001ff00 */
[----:B------:R-:W3:Y:S01]  /*0210*/  @!P0 LDG.E.EL.128 R4, desc[UR4][R22.64] ;  /* 0x0000000416048981 */ /* 0x000ee2000c2e1d00 */
[----:B-----5:R-:W-:-:S05]  /*0220*/  IMAD.WIDE R16, R3, 0x8, R16 ;  /* 0x0000000803107825 */ /* 0x020fca00078e0210 */
[----:B------:R1:W4:Y:S01]  /*0230*/  @!P0 LDG.E.EL.128 R8, desc[UR4][R16.64] ;  /* 0x0000000410088981 */ /* 0x000322000c2e1d00 */
[----:B------:R-:W-:-:S04]  /*0240*/  LEA.HI R19, R19, R2, RZ, 0x10 ;  /* 0x0000000213137211 */ /* 0x000fc800078f80ff */
[----:B------:R-:W-:Y:S02]  /*0250*/  LOP3.LUT R26, R19, 0xffff0000, RZ, 0xc0, !PT ;  /* 0xffff0000131a7812 */ /* 0x000fe400078ec0ff */
[----:B--2---:R-:W-:Y:S02]  /*0260*/  SEL R20, R15, RZ, !P0 ;  /* 0x000000ff0f147207 */ /* 0x004fe40004000000 */
[----:B------:R-:W-:Y:S02]  /*0270*/  SEL R18, R14, RZ, !P0 ;  /* 0x000000ff0e127207 */ /* 0x000fe40004000000 */
[----:B------:R-:W-:Y:S02]  /*0280*/  SHF.R.U32.HI R15, RZ, 0x1b, R20 ;  /* 0x0000001bff0f7819 */ /* 0x000fe40000011614 */
[----:B---3--:R-:W-:Y:S02]  /*0290*/  SEL R23, R5, RZ, !P0 ;  /* 0x000000ff05177207 */ /* 0x008fe40004000000 */
[----:B------:R-:W-:-:S02]  /*02a0*/  LOP3.LUT R15, R15, 0x10, RZ, 0xc0, !PT ;  /* 0x000000100f0f7812 */ /* 0x000fc400078ec0ff */
[----:B------:R-:W-:Y:S02]  /*02b0*/  SEL R5, R6, RZ, !P0 ;  /* 0x000000ff06057207 */ /* 0x000fe40004000000 */
[----:B------:R-:W-:Y:S02]  /*02c0*/  IADD3 R24, P1, R15, R18, RZ ;  /* 0x000000120f187210 */ /* 0x000fe40007f3e0ff */
[----:B------:R-:W-:Y:S02]  /*02d0*/  SEL R18, R7, RZ, !P0 ;  /* 0x000000ff07127207 */ /* 0x000fe40004000000 */
[----:B------:R-:W-:Y:S01]  /*02e0*/  SEL R14, R4, RZ, !P0 ;  /* 0x000000ff040e7207 */ /* 0x000fe20004000000 */
[----:B------:R-:W-:Y:S01]  /*02f0*/  IMAD.X R7, RZ, RZ, R20, P1 ;  /* 0x000000ffff077224 */ /* 0x000fe200008e0614 */
[----:B------:R-:W-:Y:S01]  /*0300*/  SHF.R.U32.HI R21, RZ, 0x19, R23 ;  /* 0x00000019ff157819 */ /* 0x000fe20000011617 */
[----:B------:R-:W-:Y:S01]  /*0310*/  IMAD.SHL.U32 R6, R24, 0x40, RZ ;  /* 0x0000004018067824 */ /* 0x000fe200078e00ff */
[----:B-1----:R-:W-:-:S02]  /*0320*/  LEA R17, P1, R5, UR6, 0x2 ;  /* 0x0000000605117c11 */ /* 0x002fc4000f8210ff */
[----:B------:R-:W-:Y:S02]  /*0330*/  LEA R16, P2, R14, UR6, 0x2 ;  /* 0x000000060e107c11 */ /* 0x000fe4000f8410ff */
[----:B------:R-:W-:Y:S02]  /*0340*/  LOP3.LUT R21, R21, 0x40, RZ, 0xc0, !PT ;  /* 0x0000004015157812 */ /* 0x000fe400078ec0ff */
[--C-:B------:R-:W-:Y:S02]  /*0350*/  SHF.R.U32.HI R15, RZ, 0x19, R18.reuse ;  /* 0x00000019ff0f7819 */ /* 0x100fe40000011612 */
[----:B------:R-:W-:Y:S02]  /*0360*/  LEA.HI.X R5, R5, UR7, R18, 0x2, P1 ;  /* 0x0000000705057c11 */ /* 0x000fe400088f1412 */
[----:B----4-:R-:W-:Y:S02]  /*0370*/  SEL R20, R9, RZ, !P0 ;  /* 0x000000ff09147207 */ /* 0x010fe40004000000 */
[----:B------:R-:W-:-:S02]  /*0380*/  SEL R18, R11, RZ, !P0 ;  /* 0x000000ff0b127207 */ /* 0x000fc40004000000 */
[----:B------:R-:W-:Y:S02]  /*0390*/  SHF.L.U64.HI R4, R24, 0x6, R7 ;  /* 0x0000000618047819 */ /* 0x000fe40000010207 */
[----:B------:R-:W-:Y:S02]  /*03a0*/  LEA.HI.X R7, R14, UR7, R23, 0x2, P2 ;  /* 0x000000070e077c11 */ /* 0x000fe400090f1417 */
[----:B------:R-:W-:Y:S02]  /*03b0*/  IADD3 R16, P4, P3, R6, R16, R21 ;  /* 0x0000001006107210 */ /* 0x000fe40007b9e015 */
[----:B------:R-:W-:Y:S02]  /*03c0*/  SEL R23, R8, RZ, !P0 ;  /* 0x000000ff08177207 */ /* 0x000fe40004000000 */
[----:B------:R-:W-:Y:S02]  /*03d0*/  SEL R21, R10, RZ, !P0 ;  /* 0x000000ff0a157207 */ /* 0x000fe40004000000 */
[----:B------:R-:W-:-:S02]  /*03e0*/  SHF.R.U32.HI R11, RZ, 0x19, R20 ;  /* 0x00000019ff0b7819 */ /* 0x000fc40000011614 */
[----:B------:R-:W-:Y:S02]  /*03f0*/  SHF.R.U32.HI R9, RZ, 0x19, R18 ;  /* 0x00000019ff097819 */ /* 0x000fe40000011612 */
[----:B------:R-:W-:Y:S02]  /*0400*/  LOP3.LUT R15, R15, 0x40, RZ, 0xc0, !PT ;  /* 0x000000400f0f7812 */ /* 0x000fe400078ec0ff */
[----:B------:R-:W-:Y:S02]  /*0410*/  LEA R10, P5, R23, UR6, 0x2 ;  /* 0x00000006170a7c11 */ /* 0x000fe4000f8a10ff */
[----:B------:R-:W-:Y:S02]  /*0420*/  LEA R8, P6, R21, UR6, 0x2 ;  /* 0x0000000615087c11 */ /* 0x000fe4000f8c10ff */
[----:B------:R-:W-:Y:S02]  /*0430*/  LOP3.LUT R11, R11, 0x40, RZ, 0xc0, !PT ;  /* 0x000000400b0b7812 */ /* 0x000fe400078ec0ff */
[----:B------:R-:W-:-:S02]  /*0440*/  LOP3.LUT R9, R9, 0x40, RZ, 0xc0, !PT ;  /* 0x0000004009097812 */ /* 0x000fc400078ec0ff */
[----:B------:R-:W-:Y:S02]  /*0450*/  IADD3 R14, P2, P1, R6, R17, R15 ;  /* 0x00000011060e7210 */ /* 0x000fe4000795e00f */
[----:B------:R-:W-:Y:S02]  /*0460*/  LEA.HI.X R23, R23, UR7, R20, 0x2, P5 ;  /* 0x0000000717177c11 */ /* 0x000fe4000a8f1414 */
[----:B------:R-:W-:Y:S01]  /*0470*/  LEA.HI.X R21, R21, UR7, R18, 0x2, P6 ;  /* 0x0000000715157c11 */ /* 0x000fe2000b0f1412 */
[----:B------:R-:W-:Y:S01]  /*0480*/  IMAD.MOV.U32 R18, RZ, RZ, RZ ;  /* 0x000000ffff127224 */ /* 0x000fe200078e00ff */
[----:B------:R-:W-:Y:S02]  /*0490*/  IADD3.X R17, R4, R7, RZ, P4, P3 ;  /* 0x0000000704117210 */ /* 0x000fe400027e64ff */
[----:B------:R-:W-:Y:S02]  /*04a0*/  CS2R R24, SRZ ;  /* 0x0000000000187805 */ /* 0x000fe4000001ff00 */
[C---:B------:R-:W-:Y:S01]  /*04b0*/  IADD3 R10, P5, P6, R6.reuse, R10, R11 ;  /* 0x0000000a060a7210 */ /* 0x040fe20007ebe00b */
[----:B------:R-:W-:Y:S01]  /*04c0*/  ULDC.64 UR6, c[0x0][0x248] ;  /* 0x0000920000067ab9 */ /* 0x000fe20000000a00 */
[----:B------:R-:W-:-:S02]  /*04d0*/  IADD3 R8, P3, P4, R6, R8, R9 ;  /* 0x0000000806087210 */ /* 0x000fc40007c7e009 */
[C---:B------:R-:W-:Y:S01]  /*04e0*/  IADD3.X R15, R4.reuse, R5, RZ, P2, P1 ;  /* 0x00000005040f7210 */ /* 0x040fe200017e24ff */
[----:B------:R-:W1:Y:S01]  /*04f0*/  LDC.64 R6, c[0x0][0x210] ;  /* 0x00008400ff067b82 */ /* 0x000e620000000a00 */
[C---:B------:R-:W-:Y:S02]  /*0500*/  IADD3.X R11, R4.reuse, R23, RZ, P5, P6 ;  /* 0x00000017040b7210 */ /* 0x040fe40002fec4ff */
[----:B------:R-:W-:Y:S01]  /*0510*/  IADD3.X R9, R4, R21, RZ, P3, P4 ;  /* 0x0000001504097210 */ /* 0x000fe20001fe84ff */
[----:B------:R-:W-:Y:S01]  /*0520*/  IMAD.SHL.U32 R21, R13, 0x100, RZ ;  /* 0x000001000d157824 */ /* 0x000fe200078e00ff */
[----:B------:R-:W-:-:S03]  /*0530*/  SHF.R.S32.HI R20, RZ, 0x10, R19 ;  /* 0x00000010ff147819 */ /* 0x000fc60000011413 */
[----:B------:R-:W2:Y:S01]  /*0540*/  LDC.64 R4, c[0x0][0x238] ;  /* 0x00008e00ff047b82 */ /* 0x000ea20000000a00 */
[----:B------:R-:W-:-:S04]  /*0550*/  IMAD.WIDE R16, R21, 0x4, R16 ;  /* 0x0000000415107825 */ /* 0x000fc800078e0210 */
[----:B------:R-:W-:-:S04]  /*0560*/  IMAD.WIDE R14, R21, 0x4, R14 ;  /* 0x00000004150e7825 */ /* 0x000fc800078e020e */
[----:B------:R-:W-:-:S04]  /*0570*/  IMAD.WIDE R10, R21, 0x4, R10 ;  /* 0x00000004150a7825 */ /* 0x000fc800078e020a */
[----:B------:R-:W-:-:S04]  /*0580*/  IMAD.WIDE R8, R21, 0x4, R8 ;  /* 0x0000000415087825 */ /* 0x000fc800078e0208 */
[----:B------:R-:W-:-:S04]  /*0590*/  IMAD.SHL.U32 R23, R20, 0x2000, RZ ;  /* 0x0000200014177824 */ /* 0x000fc800078e00ff */
[----:B------:R-:W-:-:S04]  /*05a0*/  IMAD.WIDE R16, R23, 0x4, R16 ;  /* 0x0000000417107825 */ /* 0x000fc800078e0210 */
[C---:B------:R-:W-:Y:S01]  /*05b0*/  IMAD.WIDE R14, R23.reuse, 0x4, R14 ;  /* 0x00000004170e7825 */ /* 0x040fe200078e020e */
[----:B------:R3:W4:Y:S03]  /*05c0*/  @!P0 LDG.E.EL R18, desc[UR4][R16.64] ;  /* 0x0000000410128981 */ /* 0x000726000c2e1900 */
[----:B------:R-:W-:Y:S01]  /*05d0*/  IMAD.WIDE R10, R23, 0x4, R10 ;  /* 0x00000004170a7825 */ /* 0x000fe200078e020a */
[----:B------:R-:W-:Y:S01]  /*05e0*/  ISETP.GT.AND P1, PT, R13, 0x1f, PT ;  /* 0x0000001f0d00780c */ /* 0x000fe20003f24270 */
[----:B------:R-:W5:Y:S02]  /*05f0*/  @!P0 LDG.E.EL R24, desc[UR4][R14.64] ;  /* 0x000000040e188981 */ /* 0x000f64000c2e1900 */
[----:B------:R-:W-:Y:S02]  /*0600*/  IMAD.WIDE R22, R23, 0x4, R8 ;  /* 0x0000000417167825 */ /* 0x000fe400078e0208 */
[----:B------:R-:W1:Y:S01]  /*0610*/  LDC.64 R8, c[0x0][0x240] ;  /* 0x00009000ff087b82 */ /* 0x000e620000000a00 */
[----:B------:R2:W5:Y:S01]  /*0620*/  @!P0 LDG.E.EL R25, desc[UR4][R10.64] ;  /* 0x000000040a198981 */ /* 0x000562000c2e1900 */
[----:B------:R-:W-:-:S02]  /*0630*/  IMAD.SHL.U32 R19, R20, 0x8000, RZ ;  /* 0x0000800014137824 */ /* 0x000fc400078e00ff */
[----:B------:R-:W-:-:S03]  /*0640*/  IMAD.MOV.U32 R21, RZ, RZ, RZ ;  /* 0x000000ffff157224 */ /* 0x000fc600078e00ff */
[----:B---3--:R-:W-:Y:S01]  /*0650*/  IADD3 R17, R19, R2, -R26 ;  /* 0x0000000213117210 */ /* 0x008fe20007ffe81a */
[----:B--2---:R-:W-:Y:S01]  /*0660*/  IMAD.WIDE R26, R3, 0x4, R4 ;  /* 0x00000004031a7825 */ /* 0x004fe200078e0204 */
[----:B------:R-:W-:Y:S02]  /*0670*/  LOP3.LUT R3, R0, 0xfffffc00, RZ, 0xc0, !PT ;  /* 0xfffffc0000037812 */ /* 0x000fe400078ec0ff */
[----:B------:R-:W-:Y:S01]  /*0680*/  CS2R R4, SRZ ;  /* 0x0000000000047805 */ /* 0x000fe2000001ff00 */
[----:B------:R-:W2:Y:S01]  /*0690*/  @!P0 LDG.E.EL R21, desc[UR4][R22.64] ;  /* 0x0000000416158981 */ /* 0x000ea2000c2e1900 */
[----:B------:R-:W-:Y:S02]  /*06a0*/  IMAD.SHL.U32 R13, R13, 0x400, RZ ;  /* 0x000004000d0d7824 */ /* 0x000fe400078e00ff */
[----:B------:R-:W-:Y:S01]  /*06b0*/  IMAD.IADD R0, R2, 0x1, -R3 ;  /* 0x0000000102007824 */ /* 0x000fe200078e0a03 */
[----:B------:R-:W-:Y:S01]  /*06c0*/  SHF.R.S32.HI R10, RZ, 0x1f, R19 ;  /* 0x0000001fff0a7819 */ /* 0x000fe20000011413 */
[----:B-1----:R-:W-:Y:S01]  /*06d0*/  IMAD.WIDE R16, R17, 0x4, R6 ;  /* 0x0000000411107825 */ /* 0x002fe200078e0206 */
[----:B------:R-:W-:-:S02]  /*06e0*/  CS2R R6, SRZ ;  /* 0x0000000000067805 */ /* 0x000fc4000001ff00 */
[----:B------:R-:W-:Y:S01]  /*06f0*/  SHF.R.S32.HI R3, RZ, 0x1f, R13 ;  /* 0x0000001fff037819 */ /* 0x000fe2000001140d */
[----:B------:R-:W3:Y:S01]  /*0700*/  @!P0 LDG.E.EL.64 R4, desc[UR4][R26.64] ;  /* 0x000000041a048981 */ /* 0x000ee2000c2e1b00 */
[----:B------:R-:W-:Y:S02]  /*0710*/  IADD3 R19, P2, P3, R13, R0, R19 ;  /* 0x000000000d137210 */ /* 0x000fe40007b5e013 */
[----:B------:R-:W-:Y:S01]  /*0720*/  SHF.R.S32.HI R11, RZ, 0x1f, R0 ;  /* 0x0000001fff0b7819 */ /* 0x000fe20000011400 */
[----:B------:R-:W-:Y:S01]  /*0730*/  IMAD.MOV.U32 R0, RZ, RZ, RZ ;  /* 0x000000ffff007224 */ /* 0x000fe200078e00ff */
[----:B------:R1:W3:Y:S02]  /*0740*/  @!P0 LDG.E.64 R6, desc[UR4][R16.64] ;  /* 0x0000000410068981 */ /* 0x0002e4000c1e1b00 */
[----:B------:R-:W-:Y:S01]  /*0750*/  IADD3.X R10, R3, R11, R10, P2, P3 ;  /* 0x0000000b030a7210 */ /* 0x000fe200017e640a */
[----:B------:R-:W-:Y:S02]  /*0760*/  IMAD.MOV.U32 R3, RZ, RZ, RZ ;  /* 0x000000ffff037224 */ /* 0x000fe400078e00ff */
[----:B0-----:R-:W-:Y:S01]  /*0770*/  IMAD.WIDE R12, R12, 0x4, R8 ;  /* 0x000000040c0c7825 */ /* 0x001fe200078e0208 */
[----:B------:R-:W-:-:S02]  /*0780*/  LEA R14, P2, R19, UR6, 0x2 ;  /* 0x00000006130e7c11 */ /* 0x000fc4000f8410ff */
[----:B------:R-:W-:Y:S02]  /*0790*/  CS2R R8, SRZ ;  /* 0x0000000000087805 */ /* 0x000fe4000001ff00 */
[----:B------:R-:W3:Y:S01]  /*07a0*/  @!P0 LDG.E.EL R0, desc[UR4][R12.64] ;  /* 0x000000040c008981 */ /* 0x000ee2000c2e1900 */
[----:B------:R-:W-:Y:S02]  /*07b0*/  LEA.HI.X R15, R19, UR7, R10, 0x2, P2 ;  /* 0x00000007130f7c11 */ /* 0x000fe400090f140a */
[----:B------:R-:W0:Y:S01]  /*07c0*/  LDC.64 R10, c[0x0][0x250] ;  /* 0x00009400ff0a7b82 */ /* 0x000e220000000a00 */
[----:B------:R0:W3:Y:S04]  /*07d0*/  @!P0 LDG.E.EL R3, desc[UR4][R12.64] ;  /* 0x000000040c038981 */ /* 0x0000e8000c2e1900 */
[----:B------:R-:W3:Y:S01]  /*07e0*/  @P1 LDG.E.64 R8, desc[UR4][R14.64+-0x20000] ;  /* 0xfe0000040e081981 */ /* 0x000ee2000c1e1b00 */
[----:B0-----:R-:W-:Y:S01]  /*07f0*/  IMAD.WIDE R10, R2, 0x4, R10 ;  /* 0x00000004020a7825 */ /* 0x001fe200078e020a */
[----:B----4-:R-:W-:-:S02]  /*0800*/  SEL R19, R18, RZ, !P0 ;  /* 0x000000ff12137207 */ /* 0x010fc40004000000 */
[----:B-----5:R-:W-:Y:S02]  /*0810*/  SEL R24, R24, RZ, !P0 ;  /* 0x000000ff18187207 */ /* 0x020fe40004000000 */
[----:B-1----:R-:W-:-:S05]  /*0820*/  SEL R16, R25, RZ, !P0 ;  /* 0x000000ff19107207 */ /* 0x002fca0004000000 */
[----:B------:R-:W-:Y:S01]  /*0830*/  FADD R16, -R19, R16 ;  /* 0x0000001013107221 */ /* 0x000fe20000000100 */
[----:B--2---:R-:W-:-:S05]  /*0840*/  SEL R21, R21, RZ, !P0 ;  /* 0x000000ff15157207 */ /* 0x004fca0004000000 */
[----:B------:R-:W-:Y:S01]  /*0850*/  FADD R21, -R24, R21 ;  /* 0x0000001518157221 */ /* 0x000fe20000000100 */
[----:B---3--:R-:W-:Y:S02]  /*0860*/  SEL R4, R4, RZ, !P0 ;  /* 0x000000ff04047207 */ /* 0x008fe40004000000 */
[----:B------:R-:W-:Y:S02]  /*0870*/  SEL R5, R5, RZ, !P0 ;  /* 0x000000ff05057207 */ /* 0x000fe40004000000 */
[----:B------:R-:W-:Y:S01]  /*0880*/  SEL R13, R6, RZ, !P0 ;  /* 0x000000ff060d7207 */ /* 0x000fe20004000000 */
[----:B------:R-:W-:Y:S01]  /*0890*/  FFMA R4, R16, R4, R19 ;  /* 0x0000000410047223 */ /* 0x000fe20000000013 */
[----:B------:R-:W-:Y:S01]  /*08a0*/  SEL R6, R7, RZ, !P0 ;  /* 0x000000ff07067207 */ /* 0x000fe20004000000 */
[----:B------:R-:W-:Y:S02]  /*08b0*/  FFMA R5, R21, R5, R24 ;  /* 0x0000000515057223 */ /* 0x000fe40000000018 */
[----:B------:R-:W-:-:S02]  /*08c0*/  FADD R4, -R13, R4 ;  /* 0x000000040d047221 */ /* 0x000fc40000000100 */
[----:B------:R-:W-:Y:S01]  /*08d0*/  FADD R5, -R6, R5 ;  /* 0x0000000506057221 */ /* 0x000fe20000000100 */
[----:B------:R-:W-:Y:S02]  /*08e0*/  SEL R0, R0, RZ, !P0 ;  /* 0x000000ff00007207 */ /* 0x000fe40004000000 */
[----:B------:R-:W-:-:S03]  /*08f0*/  SEL R3, R3, RZ, !P0 ;  /* 0x000000ff03037207 */ /* 0x000fc60004000000 */
[----:B------:R-:W-:Y:S01]  /*0900*/  FFMA R4, R4, R0, R13 ;  /* 0x0000000004047223 */ /* 0x000fe2000000000d */
[----:B------:R-:W-:Y:S01]  /*0910*/  @P0 SEL R4, R8, RZ, P1 ;  /* 0x000000ff08040207 */ /* 0x000fe20000800000 */
[----:B------:R-:W-:Y:S01]  /*0920*/  FFMA R5, R5, R3, R6 ;  /* 0x0000000305057223 */ /* 0x000fe20000000006 */
[----:B------:R-:W-:-:S05]  /*0930*/  @P0 SEL R5, R9, RZ, P1 ;  /* 0x000000ff09050207 */ /* 0x000fca0000800000 */
[----:B------:R-:W-:Y:S01]  /*0940*/  STG.E.64 desc[UR4][R10.64], R4 ;  /* 0x000000040a007986 */ /* 0x000fe2000c101b04 */
[----:B------:R-:W-:Y:S05]  /*0950*/  EXIT ;  /* 0x000000000000794d */ /* 0x000fea0003800000 */
.L_x_0:
[----:B------:R-:W-:-:S00]  /*0960*/  BRA `(.L_x_0) ;  /* 0xfffffffc00fc7947 */ /* 0x000fc0000383ffff */
[----:B------:R-:W-:-:S00]  /*0970*/  NOP ;  /* 0x0000000000007918 */ /* 0x000fc00000000000 */
        /* <DEDUP_REMOVED lines=8> */
.L_x_1:


//--------------------- .nv.constant0.triton_poi_fused_cat_33 --------------------------
	.section	.nv.constant0.triton_poi_fused_cat_33,"a",@progbits
	.sectionflags	@""
	.align	4
.nv.constant0.triton_poi_fused_cat_33:
	.zero		604
